//
// Generated by NVIDIA NVVM Compiler
//
// Compiler Build ID: CL-36424714
// Cuda compilation tools, release 13.0, V13.0.88
// Based on NVVM 20.0.0
//

.version 9.0
.target sm_100
.address_size 64

	// .globl	_Z10gemmKerneliiiPfS_S_

.visible .entry _Z10gemmKerneliiiPfS_S_(
	.param .u32 _Z10gemmKerneliiiPfS_S__param_0,
	.param .u32 _Z10gemmKerneliiiPfS_S__param_1,
	.param .u32 _Z10gemmKerneliiiPfS_S__param_2,
	.param .u64 .ptr .align 1 _Z10gemmKerneliiiPfS_S__param_3,
	.param .u64 .ptr .align 1 _Z10gemmKerneliiiPfS_S__param_4,
	.param .u64 .ptr .align 1 _Z10gemmKerneliiiPfS_S__param_5
)
{
	.reg .pred 	%p<13>;
	.reg .b32 	%r<43>;
	.reg .b32 	%f<68>;
	.reg .b64 	%rd<53>;

	ld.param.u32 	%r20, [_Z10gemmKerneliiiPfS_S__param_0];
	ld.param.u32 	%r18, [_Z10gemmKerneliiiPfS_S__param_1];
	ld.param.u32 	%r19, [_Z10gemmKerneliiiPfS_S__param_2];
	ld.param.u64 	%rd7, [_Z10gemmKerneliiiPfS_S__param_3];
	ld.param.u64 	%rd8, [_Z10gemmKerneliiiPfS_S__param_4];
	ld.param.u64 	%rd6, [_Z10gemmKerneliiiPfS_S__param_5];
	cvta.to.global.u64 	%rd1, %rd8;
	cvta.to.global.u64 	%rd2, %rd7;
	mov.u32 	%r22, %ntid.x;
	mov.u32 	%r23, %ctaid.x;
	mov.u32 	%r24, %tid.x;
	mad.lo.s32 	%r1, %r22, %r23, %r24;
	mov.u32 	%r25, %ntid.y;
	mov.u32 	%r26, %ctaid.y;
	mov.u32 	%r27, %tid.y;
	mad.lo.s32 	%r28, %r25, %r26, %r27;
	setp.ge.s32 	%p1, %r1, %r18;
	setp.ge.s32 	%p2, %r28, %r20;
	or.pred  	%p3, %p1, %p2;
	@%p3 bra 	$L__BB0_14;
	setp.lt.s32 	%p4, %r19, 1;
	mov.f32 	%f67, 0f00000000;
	@%p4 bra 	$L__BB0_13;
	mul.lo.s32 	%r3, %r19, %r28;
	and.b32  	%r4, %r19, 7;
	setp.lt.u32 	%p5, %r19, 8;
	mov.f32 	%f67, 0f00000000;
	mov.b32 	%r41, 0;
	@%p5 bra 	$L__BB0_5;
	and.b32  	%r41, %r19, 2147483640;
	neg.s32 	%r39, %r41;
	shl.b32 	%r7, %r18, 3;
	mul.wide.u32 	%rd9, %r3, 4;
	add.s64 	%rd10, %rd9, %rd2;
	add.s64 	%rd52, %rd10, 16;
	mov.f32 	%f67, 0f00000000;
	mul.wide.s32 	%rd13, %r18, 4;
	mov.u32 	%r38, %r1;
$L__BB0_4:
	.pragma "nounroll";
	ld.global.f32 	%f17, [%rd52+-16];
	mul.wide.s32 	%rd11, %r38, 4;
	add.s64 	%rd12, %rd1, %rd11;
	ld.global.f32 	%f18, [%rd12];
	fma.rn.f32 	%f19, %f17, %f18, %f67;
	ld.global.f32 	%f20, [%rd52+-12];
	add.s64 	%rd14, %rd12, %rd13;
	ld.global.f32 	%f21, [%rd14];
	fma.rn.f32 	%f22, %f20, %f21, %f19;
	ld.global.f32 	%f23, [%rd52+-8];
	add.s64 	%rd15, %rd14, %rd13;
	ld.global.f32 	%f24, [%rd15];
	fma.rn.f32 	%f25, %f23, %f24, %f22;
	ld.global.f32 	%f26, [%rd52+-4];
	add.s64 	%rd16, %rd15, %rd13;
	ld.global.f32 	%f27, [%rd16];
	fma.rn.f32 	%f28, %f26, %f27, %f25;
	ld.global.f32 	%f29, [%rd52];
	add.s64 	%rd17, %rd16, %rd13;
	ld.global.f32 	%f30, [%rd17];
	fma.rn.f32 	%f31, %f29, %f30, %f28;
	ld.global.f32 	%f32, [%rd52+4];
	add.s64 	%rd18, %rd17, %rd13;
	ld.global.f32 	%f33, [%rd18];
	fma.rn.f32 	%f34, %f32, %f33, %f31;
	ld.global.f32 	%f35, [%rd52+8];
	add.s64 	%rd19, %rd18, %rd13;
	ld.global.f32 	%f36, [%rd19];
	fma.rn.f32 	%f37, %f35, %f36, %f34;
	ld.global.f32 	%f38, [%rd52+12];
	add.s64 	%rd20, %rd19, %rd13;
	ld.global.f32 	%f39, [%rd20];
	fma.rn.f32 	%f67, %f38, %f39, %f37;
	add.s32 	%r39, %r39, 8;
	add.s32 	%r38, %r38, %r7;
	add.s64 	%rd52, %rd52, 32;
	setp.ne.s32 	%p6, %r39, 0;
	@%p6 bra 	$L__BB0_4;
$L__BB0_5:
	setp.eq.s32 	%p7, %r4, 0;
	@%p7 bra 	$L__BB0_13;
	and.b32  	%r13, %r19, 3;
	setp.lt.u32 	%p8, %r4, 4;
	@%p8 bra 	$L__BB0_8;
	add.s32 	%r30, %r41, %r3;
	mul.wide.u32 	%rd21, %r30, 4;
	add.s64 	%rd22, %rd2, %rd21;
	ld.global.f32 	%f41, [%rd22];
	mad.lo.s32 	%r31, %r41, %r18, %r1;
	mul.wide.s32 	%rd23, %r31, 4;
	add.s64 	%rd24, %rd1, %rd23;
	ld.global.f32 	%f42, [%rd24];
	fma.rn.f32 	%f43, %f41, %f42, %f67;
	cvt.u64.u32 	%rd25, %r3;
	cvt.u64.u32 	%rd26, %r41;
	add.s64 	%rd27, %rd26, %rd25;
	shl.b64 	%rd28, %rd27, 2;
	add.s64 	%rd29, %rd2, %rd28;
	ld.global.f32 	%f44, [%rd29+4];
	mul.wide.s32 	%rd30, %r18, 4;
	add.s64 	%rd31, %rd24, %rd30;
	ld.global.f32 	%f45, [%rd31];
	fma.rn.f32 	%f46, %f44, %f45, %f43;
	ld.global.f32 	%f47, [%rd29+8];
	add.s64 	%rd32, %rd31, %rd30;
	ld.global.f32 	%f48, [%rd32];
	fma.rn.f32 	%f49, %f47, %f48, %f46;
	ld.global.f32 	%f50, [%rd29+12];
	add.s64 	%rd33, %rd32, %rd30;
	ld.global.f32 	%f51, [%rd33];
	fma.rn.f32 	%f67, %f50, %f51, %f49;
	add.s32 	%r41, %r41, 4;
$L__BB0_8:
	setp.eq.s32 	%p9, %r13, 0;
	@%p9 bra 	$L__BB0_13;
	setp.eq.s32 	%p10, %r13, 1;
	@%p10 bra 	$L__BB0_11;
	add.s32 	%r32, %r41, %r3;
	mul.wide.u32 	%rd34, %r32, 4;
	add.s64 	%rd35, %rd2, %rd34;
	ld.global.f32 	%f53, [%rd35];
	mad.lo.s32 	%r33, %r41, %r18, %r1;
	mul.wide.s32 	%rd36, %r33, 4;
	add.s64 	%rd37, %rd1, %rd36;
	ld.global.f32 	%f54, [%rd37];
	fma.rn.f32 	%f55, %f53, %f54, %f67;
	cvt.u64.u32 	%rd38, %r3;
	cvt.u64.u32 	%rd39, %r41;
	add.s64 	%rd40, %rd39, %rd38;
	shl.b64 	%rd41, %rd40, 2;
	add.s64 	%rd42, %rd2, %rd41;
	ld.global.f32 	%f56, [%rd42+4];
	mul.wide.s32 	%rd43, %r18, 4;
	add.s64 	%rd44, %rd37, %rd43;
	ld.global.f32 	%f57, [%rd44];
	fma.rn.f32 	%f67, %f56, %f57, %f55;
	add.s32 	%r41, %r41, 2;
$L__BB0_11:
	and.b32  	%r34, %r19, 1;
	setp.eq.b32 	%p11, %r34, 1;
	not.pred 	%p12, %p11;
	@%p12 bra 	$L__BB0_13;
	add.s32 	%r35, %r41, %r3;
	mul.wide.u32 	%rd45, %r35, 4;
	add.s64 	%rd46, %rd2, %rd45;
	ld.global.f32 	%f58, [%rd46];
	mad.lo.s32 	%r36, %r41, %r18, %r1;
	mul.wide.s32 	%rd47, %r36, 4;
	add.s64 	%rd48, %rd1, %rd47;
	ld.global.f32 	%f59, [%rd48];
	fma.rn.f32 	%f67, %f58, %f59, %f67;
$L__BB0_13:
	mad.lo.s32 	%r37, %r18, %r28, %r1;
	cvta.to.global.u64 	%rd49, %rd6;
	mul.wide.s32 	%rd50, %r37, 4;
	add.s64 	%rd51, %rd49, %rd50;
	st.global.f32 	[%rd51], %f67;
$L__BB0_14:
	ret;

}


// ===== COMPILED SASS (sm_100) =====

	.target	sm_100

	.elftype	@"ET_EXEC"


//--------------------- .note.nv.tkinfo           --------------------------
	.section	.note.nv.tkinfo,"",@"SHT_NOTE"
	.sectionflags	@"SHF_NOTE_NV_TKINFO"
	.tkinfo
        /*0018*/ 	.word	0x00000002
        /*0030*/ 	.string	""
        /*0030*/ 	.string	"ptxas"
        /*0030*/ 	.string	"Cuda compilation tools, release 13.0, V13.0.88"
        /*0030*/ 	.string	"Build cuda_13.0.r13.0/compiler.36424714_0"
        /*0030*/ 	.string	"-arch sm_100 -m 64 "



//--------------------- .note.nv.cuinfo           --------------------------
	.section	.note.nv.cuinfo,"",@"SHT_NOTE"
	.sectionflags	@"SHF_NOTE_NV_CUINFO"
        /*0018*/ 	.short	0x0002
        /*001a*/ 	.short	0x0064
        /*001c*/ 	.short	0x0082
	.zero		2


//--------------------- .nv.info                  --------------------------
	.section	.nv.info,"",@"SHT_CUDA_INFO"
	.align	4


	//----- nvinfo : EIATTR_REGCOUNT
	.align		4
        /*0000*/ 	.byte	0x04, 0x2f
        /*0002*/ 	.short	(.L_1 - .L_0)
	.align		4
.L_0:
        /*0004*/ 	.word	index@(_Z10gemmKerneliiiPfS_S_)
        /*0008*/ 	.word	0x00000020


	//----- nvinfo : EIATTR_FRAME_SIZE
	.align		4
.L_1:
        /*000c*/ 	.byte	0x04, 0x11
        /*000e*/ 	.short	(.L_3 - .L_2)
	.align		4
.L_2:
        /*0010*/ 	.word	index@(_Z10gemmKerneliiiPfS_S_)
        /*0014*/ 	.word	0x00000000


	//----- nvinfo : EIATTR_MIN_STACK_SIZE
	.align		4
.L_3:
        /*0018*/ 	.byte	0x04, 0x12
        /*001a*/ 	.short	(.L_5 - .L_4)
	.align		4
.L_4:
        /*001c*/ 	.word	index@(_Z10gemmKerneliiiPfS_S_)
        /*0020*/ 	.word	0x00000000
.L_5:


//--------------------- .nv.compat                --------------------------
	.section	.nv.compat,"",@"SHT_CUDA_COMPAT_INFO"
	.align	4
        /*0000*/ 	.byte	0x02, 0x09, 0x00, 0x00, 0x02, 0x02, 0x01, 0x00, 0x02, 0x05, 0x05, 0x00, 0x03, 0x07, 0x01, 0x01
        /*0010*/ 	.byte	0x02, 0x03, 0x00, 0x00, 0x02, 0x06, 0x01, 0x00, 0x04, 0x0b, 0x08, 0x00, 0x09, 0x00, 0x00, 0x00
        /*0020*/ 	.byte	0x00, 0x00, 0x00, 0x00


//--------------------- .nv.info._Z10gemmKerneliiiPfS_S_ --------------------------
	.section	.nv.info._Z10gemmKerneliiiPfS_S_,"",@"SHT_CUDA_INFO"
	.sectionflags	@""
	.align	4


	//----- nvinfo : EIATTR_CUDA_API_VERSION
	.align		4
        /*0000*/ 	.byte	0x04, 0x37
        /*0002*/ 	.short	(.L_7 - .L_6)
.L_6:
        /*0004*/ 	.word	0x00000082


	//----- nvinfo : EIATTR_KPARAM_INFO
	.align		4
.L_7:
        /*0008*/ 	.byte	0x04, 0x17
        /*000a*/ 	.short	(.L_9 - .L_8)
.L_8:
        /*000c*/ 	.word	0x00000000
        /*0010*/ 	.short	0x0005
        /*0012*/ 	.short	0x0020
        /*0014*/ 	.byte	0x00, 0xf5, 0x21, 0x00


	//----- nvinfo : EIATTR_KPARAM_INFO
	.align		4
.L_9:
        /*0018*/ 	.byte	0x04, 0x17
        /*001a*/ 	.short	(.L_11 - .L_10)
.L_10:
        /*001c*/ 	.word	0x00000000
        /*0020*/ 	.short	0x0004
        /*0022*/ 	.short	0x0018
        /*0024*/ 	.byte	0x00, 0xf5, 0x21, 0x00


	//----- nvinfo : EIATTR_KPARAM_INFO
	.align		4
.L_11:
        /*0028*/ 	.byte	0x04, 0x17
        /*002a*/ 	.short	(.L_13 - .L_12)
.L_12:
        /*002c*/ 	.word	0x00000000
        /*0030*/ 	.short	0x0003
        /*0032*/ 	.short	0x0010
        /*0034*/ 	.byte	0x00, 0xf5, 0x21, 0x00


	//----- nvinfo : EIATTR_KPARAM_INFO
	.align		4
.L_13:
        /*0038*/ 	.byte	0x04, 0x17
        /*003a*/ 	.short	(.L_15 - .L_14)
.L_14:
        /*003c*/ 	.word	0x00000000
        /*0040*/ 	.short	0x0002
        /*0042*/ 	.short	0x0008
        /*0044*/ 	.byte	0x00, 0xf0, 0x11, 0x00


	//----- nvinfo : EIATTR_KPARAM_INFO
	.align		4
.L_15:
        /*0048*/ 	.byte	0x04, 0x17
        /*004a*/ 	.short	(.L_17 - .L_16)
.L_16:
        /*004c*/ 	.word	0x00000000
        /*0050*/ 	.short	0x0001
        /*0052*/ 	.short	0x0004
        /*0054*/ 	.byte	0x00, 0xf0, 0x11, 0x00


	//----- nvinfo : EIATTR_KPARAM_INFO
	.align		4
.L_17:
        /*0058*/ 	.byte	0x04, 0x17
        /*005a*/ 	.short	(.L_19 - .L_18)
.L_18:
        /*005c*/ 	.word	0x00000000
        /*0060*/ 	.short	0x0000
        /*0062*/ 	.short	0x0000
        /*0064*/ 	.byte	0x00, 0xf0, 0x11, 0x00


	//----- nvinfo : EIATTR_SPARSE_MMA_MASK
	.align		4
.L_19:
        /*0068*/ 	.byte	0x03, 0x50
        /*006a*/ 	.short	0x0000


	//----- nvinfo : EIATTR_MAXREG_COUNT
	.align		4
        /*006c*/ 	.byte	0x03, 0x1b
        /*006e*/ 	.short	0x00ff


	//----- nvinfo : EIATTR_MERCURY_ISA_VERSION
	.align		4
        /*0070*/ 	.byte	0x03, 0x5f
        /*0072*/ 	.short	0x0101


	//----- nvinfo : EIATTR_VRC_CTA_INIT_COUNT
	.align		4
        /*0074*/ 	.byte	0x02, 0x4a
	.zero		1
	.zero		1


	//----- nvinfo : EIATTR_EXIT_INSTR_OFFSETS
	.align		4
        /*0078*/ 	.byte	0x04, 0x1c
        /*007a*/ 	.short	(.L_21 - .L_20)


	//   ....[0]....
.L_20:
        /*007c*/ 	.word	0x000000c0


	//   ....[1]....
        /*0080*/ 	.word	0x000008e0


	//----- nvinfo : EIATTR_CBANK_PARAM_SIZE
	.align		4
.L_21:
        /*0084*/ 	.byte	0x03, 0x19
        /*0086*/ 	.short	0x0028


	//----- nvinfo : EIATTR_PARAM_CBANK
	.align		4
        /*0088*/ 	.byte	0x04, 0x0a
        /*008a*/ 	.short	(.L_23 - .L_22)
	.align		4
.L_22:
        /*008c*/ 	.word	index@(.nv.constant0._Z10gemmKerneliiiPfS_S_)
        /*0090*/ 	.short	0x0380
        /*0092*/ 	.short	0x0028


	//----- nvinfo : EIATTR_SW_WAR
	.align		4
.L_23:
        /*0094*/ 	.byte	0x04, 0x36
        /*0096*/ 	.short	(.L_25 - .L_24)
.L_24:
        /*0098*/ 	.word	0x00000008
.L_25:


//--------------------- .nv.callgraph             --------------------------
	.section	.nv.callgraph,"",@"SHT_CUDA_CALLGRAPH"
	.align	4
	.sectionentsize	8
	.align		4
        /*0000*/ 	.word	0x00000000
	.align		4
        /*0004*/ 	.word	0xffffffff
	.align		4
        /*0008*/ 	.word	0x00000000
	.align		4
        /*000c*/ 	.word	0xfffffffe
	.align		4
        /*0010*/ 	.word	0x00000000
	.align		4
        /*0014*/ 	.word	0xfffffffd
	.align		4
        /*0018*/ 	.word	0x00000000
	.align		4
        /*001c*/ 	.word	0xfffffffc


//--------------------- .text._Z10gemmKerneliiiPfS_S_ --------------------------
	.section	.text._Z10gemmKerneliiiPfS_S_,"ax",@progbits
	.align	128
        .global         _Z10gemmKerneliiiPfS_S_
        .type           _Z10gemmKerneliiiPfS_S_,@function
        .size           _Z10gemmKerneliiiPfS_S_,(.L_x_5 - _Z10gemmKerneliiiPfS_S_)
        .other          _Z10gemmKerneliiiPfS_S_,@"STO_CUDA_ENTRY STV_DEFAULT"
_Z10gemmKerneliiiPfS_S_:
.text._Z10gemmKerneliiiPfS_S_:
[----:B------:R-:W-:Y:S01]  /*0000*/  LDC R1, c[0x0][0x37c] ;  /* 0x0000df00ff017b82 */ /* 0x000fe20000000800 */
[----:B------:R-:W0:Y:S01]  /*0010*/  S2R R0, SR_CTAID.Y ;  /* 0x0000000000007919 */ /* 0x000e220000002600 */
[----:B------:R-:W1:Y:S06]  /*0020*/  LDCU UR4, c[0x0][0x360] ;  /* 0x00006c00ff0477ac */ /* 0x000e6c0008000800 */
[----:B------:R-:W2:Y:S01]  /*0030*/  LDC.64 R2, c[0x0][0x380] ;  /* 0x0000e000ff027b82 */ /* 0x000ea20000000a00 */
[----:B------:R-:W0:Y:S01]  /*0040*/  S2R R7, SR_TID.Y ;  /* 0x0000000000077919 */ /* 0x000e220000002200 */
[----:B------:R-:W0:Y:S01]  /*0050*/  LDCU UR5, c[0x0][0x364] ;  /* 0x00006c80ff0577ac */ /* 0x000e220008000800 */
[----:B------:R-:W1:Y:S01]  /*0060*/  S2R R18, SR_CTAID.X ;  /* 0x0000000000127919 */ /* 0x000e620000002500 */
[----:B------:R-:W1:Y:S01]  /*0070*/  S2R R5, SR_TID.X ;  /* 0x0000000000057919 */ /* 0x000e620000002100 */
[----:B0-----:R-:W-:-:S05]  /*0080*/  IMAD R0, R0, UR5, R7 ;  /* 0x0000000500007c24 */ /* 0x001fca000f8e0207 */
[----:B--2---:R-:W-:Y:S01]  /*0090*/  ISETP.GE.AND P0, PT, R0, R2, PT ;  /* 0x000000020000720c */ /* 0x004fe20003f06270 */
[----:B-1----:R-:W-:-:S05]  /*00a0*/  IMAD R18, R18, UR4, R5 ;  /* 0x0000000412127c24 */ /* 0x002fca000f8e0205 */
[----:B------:R-:W-:-:S13]  /*00b0*/  ISETP.GE.OR P0, PT, R18, R3, P0 ;  /* 0x000000031200720c */ /* 0x000fda0000706670 */
[----:B------:R-:W-:Y:S05]  /*00c0*/  @P0 EXIT ;  /* 0x000000000000094d */ /* 0x000fea0003800000 */
[----:B------:R-:W0:Y:S01]  /*00d0*/  LDC R19, c[0x0][0x388] ;  /* 0x0000e200ff137b82 */ /* 0x000e220000000800 */
[----:B------:R-:W1:Y:S01]  /*00e0*/  LDCU.64 UR4, c[0x0][0x358] ;  /* 0x00006b00ff0477ac */ /* 0x000e620008000a00 */
[----:B------:R-:W-:Y:S01]  /*00f0*/  HFMA2 R24, -RZ, RZ, 0, 0 ;  /* 0x00000000ff187431 */ /* 0x000fe200000001ff */
[----:B0-----:R-:W-:-:S13]  /*0100*/  ISETP.GE.AND P0, PT, R19, 0x1, PT ;  /* 0x000000011300780c */ /* 0x001fda0003f06270 */
[----:B-1----:R-:W-:Y:S05]  /*0110*/  @!P0 BRA `(.L_x_0) ;  /* 0x0000000400e08947 */ /* 0x002fea0003800000 */
[C---:B------:R-:W-:Y:S01]  /*0120*/  ISETP.GE.U32.AND P1, PT, R19.reuse, 0x8, PT ;  /* 0x000000081300780c */ /* 0x040fe20003f26070 */
[----:B------:R-:W-:Y:S01]  /*0130*/  IMAD R20, R0, R19, RZ ;  /* 0x0000001300147224 */ /* 0x000fe200078e02ff */
[----:B------:R-:W-:Y:S02]  /*0140*/  LOP3.LUT R27, R19, 0x7, RZ, 0xc0, !PT ;  /* 0x00000007131b7812 */ /* 0x000fe400078ec0ff */
[----:B------:R-:W-:Y:S02]  /*0150*/  MOV R24, RZ ;  /* 0x000000ff00187202 */ /* 0x000fe40000000f00 */
[----:B------:R-:W-:Y:S02]  /*0160*/  ISETP.NE.AND P0, PT, R27, RZ, PT ;  /* 0x000000ff1b00720c */ /* 0x000fe40003f05270 */
[----:B------:R-:W-:-:S05]  /*0170*/  MOV R21, RZ ;  /* 0x000000ff00157202 */ /* 0x000fca0000000f00 */
[----:B------:R-:W-:Y:S06]  /*0180*/  @!P1 BRA `(.L_x_1) ;  /* 0x0000000000c49947 */ /* 0x000fec0003800000 */
[----:B------:R-:W0:Y:S01]  /*0190*/  LDC.64 R4, c[0x0][0x390] ;  /* 0x0000e400ff047b82 */ /* 0x000e220000000a00 */
[----:B------:R-:W-:Y:S02]  /*01a0*/  LOP3.LUT R21, R19, 0x7ffffff8, RZ, 0xc0, !PT ;  /* 0x7ffffff813157812 */ /* 0x000fe400078ec0ff */
[----:B------:R-:W-:Y:S02]  /*01b0*/  MOV R24, RZ ;  /* 0x000000ff00187202 */ /* 0x000fe40000000f00 */
[----:B------:R-:W-:Y:S02]  /*01c0*/  MOV R2, R18 ;  /* 0x0000001200027202 */ /* 0x000fe40000000f00 */
[----:B------:R-:W-:Y:S01]  /*01d0*/  IADD3 R22, PT, PT, -R21, RZ, RZ ;  /* 0x000000ff15167210 */ /* 0x000fe20007ffe1ff */
[----:B0-----:R-:W-:-:S03]  /*01e0*/  IMAD.WIDE.U32 R4, R20, 0x4, R4 ;  /* 0x0000000414047825 */ /* 0x001fc600078e0004 */
[----:B------:R-:W-:-:S04]  /*01f0*/  IADD3 R6, P1, PT, R4, 0x10, RZ ;  /* 0x0000001004067810 */ /* 0x000fc80007f3e0ff */
[----:B------:R-:W-:-:S09]  /*0200*/  IADD3.X R7, PT, PT, RZ, R5, RZ, P1, !PT ;  /* 0x00000005ff077210 */ /* 0x000fd20000ffe4ff */
.L_x_2:
[----:B------:R-:W0:Y:S01]  /*0210*/  LDC.64 R16, c[0x0][0x398] ;  /* 0x0000e600ff107b82 */ /* 0x000e220000000a00 */
[----:B------:R-:W-:Y:S02]  /*0220*/  MOV R4, R6 ;  /* 0x0000000600047202 */ /* 0x000fe40000000f00 */
[----:B------:R-:W-:-:S05]  /*0230*/  MOV R5, R7 ;  /* 0x0000000700057202 */ /* 0x000fca0000000f00 */
[----:B------:R-:W2:Y:S04]  /*0240*/  LDG.E R25, desc[UR4][R4.64+-0x10] ;  /* 0xfffff00404197981 */ /* 0x000ea8000c1e1900 */
[----:B------:R-:W3:Y:S04]  /*0250*/  LDG.E R23, desc[UR4][R4.64+-0xc] ;  /* 0xfffff40404177981 */ /* 0x000ee8000c1e1900 */
[----:B------:R-:W4:Y:S04]  /*0260*/  LDG.E R29, desc[UR4][R4.64+-0x8] ;  /* 0xfffff804041d7981 */ /* 0x000f28000c1e1900 */
[----:B------:R-:W5:Y:S01]  /*0270*/  LDG.E R28, desc[UR4][R4.64+-0x4] ;  /* 0xfffffc04041c7981 */ /* 0x000f62000c1e1900 */
[----:B0-----:R-:W-:-:S05]  /*0280*/  IMAD.WIDE R16, R2, 0x4, R16 ;  /* 0x0000000402107825 */ /* 0x001fca00078e0210 */
[----:B------:R0:W2:Y:S01]  /*0290*/  LDG.E R26, desc[UR4][R16.64] ;  /* 0x00000004101a7981 */ /* 0x0000a2000c1e1900 */
[----:B------:R-:W-:-:S04]  /*02a0*/  IMAD.WIDE R14, R3, 0x4, R16 ;  /* 0x00000004030e7825 */ /* 0x000fc800078e0210 */
[C---:B------:R-:W-:Y:S02]  /*02b0*/  IMAD.WIDE R6, R3.reuse, 0x4, R14 ;  /* 0x0000000403067825 */ /* 0x040fe400078e020e */
[----:B------:R-:W3:Y:S02]  /*02c0*/  LDG.E R14, desc[UR4][R14.64] ;  /* 0x000000040e0e7981 */ /* 0x000ee4000c1e1900 */
[C---:B------:R-:W-:Y:S02]  /*02d0*/  IMAD.WIDE R10, R3.reuse, 0x4, R6 ;  /* 0x00000004030a7825 */ /* 0x040fe400078e0206 */
[----:B------:R-:W4:Y:S02]  /*02e0*/  LDG.E R6, desc[UR4][R6.64] ;  /* 0x0000000406067981 */ /* 0x000f24000c1e1900 */
[C---:B------:R-:W-:Y:S02]  /*02f0*/  IMAD.WIDE R8, R3.reuse, 0x4, R10 ;  /* 0x0000000403087825 */ /* 0x040fe400078e020a */
[----:B------:R-:W5:Y:S02]  /*0300*/  LDG.E R10, desc[UR4][R10.64] ;  /* 0x000000040a0a7981 */ /* 0x000f64000c1e1900 */
[----:B------:R-:W-:-:S02]  /*0310*/  IMAD.WIDE R12, R3, 0x4, R8 ;  /* 0x00000004030c7825 */ /* 0x000fc400078e0208 */
[----:B------:R-:W5:Y:S04]  /*0320*/  LDG.E R7, desc[UR4][R4.64] ;  /* 0x0000000404077981 */ /* 0x000f68000c1e1900 */
[----:B------:R-:W5:Y:S01]  /*0330*/  LDG.E R8, desc[UR4][R8.64] ;  /* 0x0000000408087981 */ /* 0x000f62000c1e1900 */
[----:B0-----:R-:W-:-:S03]  /*0340*/  IMAD.WIDE R16, R3, 0x4, R12 ;  /* 0x0000000403107825 */ /* 0x001fc600078e020c */
[----:B------:R-:W5:Y:S04]  /*0350*/  LDG.E R12, desc[UR4][R12.64] ;  /* 0x000000040c0c7981 */ /* 0x000f68000c1e1900 */
[----:B------:R-:W5:Y:S04]  /*0360*/  LDG.E R15, desc[UR4][R16.64] ;  /* 0x00000004100f7981 */ /* 0x000f68000c1e1900 */
[----:B------:R-:W5:Y:S04]  /*0370*/  LDG.E R9, desc[UR4][R4.64+0x4] ;  /* 0x0000040404097981 */ /* 0x000f68000c1e1900 */
[----:B------:R-:W5:Y:S01]  /*0380*/  LDG.E R11, desc[UR4][R4.64+0xc] ;  /* 0x00000c04040b7981 */ /* 0x000f62000c1e1900 */
[----:B--2---:R-:W-:Y:S01]  /*0390*/  FFMA R26, R25, R26, R24 ;  /* 0x0000001a191a7223 */ /* 0x004fe20000000018 */
[----:B------:R-:W-:-:S02]  /*03a0*/  IMAD.WIDE R24, R3, 0x4, R16 ;  /* 0x0000000403187825 */ /* 0x000fc400078e0210 */
[----:B------:R-:W2:Y:S04]  /*03b0*/  LDG.E R16, desc[UR4][R4.64+0x8] ;  /* 0x0000080404107981 */ /* 0x000ea8000c1e1900 */
[----:B------:R-:W2:Y:S01]  /*03c0*/  LDG.E R24, desc[UR4][R24.64] ;  /* 0x0000000418187981 */ /* 0x000ea2000c1e1900 */
[----:B---3--:R-:W-:Y:S01]  /*03d0*/  FFMA R14, R23, R14, R26 ;  /* 0x0000000e170e7223 */ /* 0x008fe2000000001a */
[----:B------:R-:W-:-:S03]  /*03e0*/  IADD3 R22, PT, PT, R22, 0x8, RZ ;  /* 0x0000000816167810 */ /* 0x000fc60007ffe0ff */
[----:B----4-:R-:W-:Y:S01]  /*03f0*/  FFMA R29, R29, R6, R14 ;  /* 0x000000061d1d7223 */ /* 0x010fe2000000000e */
[----:B------:R-:W-:-:S03]  /*0400*/  ISETP.NE.AND P1, PT, R22, RZ, PT ;  /* 0x000000ff1600720c */ /* 0x000fc60003f25270 */
[----:B-----5:R-:W-:Y:S01]  /*0410*/  FFMA R10, R28, R10, R29 ;  /* 0x0000000a1c0a7223 */ /* 0x020fe2000000001d */
[----:B------:R-:W-:-:S03]  /*0420*/  IADD3 R6, P2, PT, R4, 0x20, RZ ;  /* 0x0000002004067810 */ /* 0x000fc60007f5e0ff */
[----:B------:R-:W-:Y:S01]  /*0430*/  FFMA R8, R7, R8, R10 ;  /* 0x0000000807087223 */ /* 0x000fe2000000000a */
[----:B------:R-:W-:Y:S02]  /*0440*/  IADD3.X R7, PT, PT, RZ, R5, RZ, P2, !PT ;  /* 0x00000005ff077210 */ /* 0x000fe400017fe4ff */
[----:B------:R-:W-:Y:S01]  /*0450*/  LEA R2, R3, R2, 0x3 ;  /* 0x0000000203027211 */ /* 0x000fe200078e18ff */
[----:B------:R-:W-:-:S04]  /*0460*/  FFMA R9, R9, R12, R8 ;  /* 0x0000000c09097223 */ /* 0x000fc80000000008 */
[----:B--2---:R-:W-:-:S04]  /*0470*/  FFMA R16, R16, R15, R9 ;  /* 0x0000000f10107223 */ /* 0x004fc80000000009 */
[----:B------:R-:W-:Y:S01]  /*0480*/  FFMA R24, R11, R24, R16 ;  /* 0x000000180b187223 */ /* 0x000fe20000000010 */
[----:B------:R-:W-:Y:S06]  /*0490*/  @P1 BRA `(.L_x_2) ;  /* 0xfffffffc005c1947 */ /* 0x000fec000383ffff */
.L_x_1:
[----:B------:R-:W-:Y:S05]  /*04a0*/  @!P0 BRA `(.L_x_0) ;  /* 0x0000000000fc8947 */ /* 0x000fea0003800000 */
[----:B------:R-:W-:Y:S02]  /*04b0*/  ISETP.GE.U32.AND P1, PT, R27, 0x4, PT ;  /* 0x000000041b00780c */ /* 0x000fe40003f26070 */
[----:B------:R-:W-:-:S04]  /*04c0*/  LOP3.LUT R2, R19, 0x3, RZ, 0xc0, !PT ;  /* 0x0000000313027812 */ /* 0x000fc800078ec0ff */
[----:B------:R-:W-:-:S07]  /*04d0*/  ISETP.NE.AND P0, PT, R2, RZ, PT ;  /* 0x000000ff0200720c */ /* 0x000fce0003f05270 */
[----:B------:R-:W-:Y:S06]  /*04e0*/  @!P1 BRA `(.L_x_3) ;  /* 0x00000000006c9947 */ /* 0x000fec0003800000 */
[----:B------:R-:W0:Y:S01]  /*04f0*/  LDC.64 R6, c[0x0][0x398] ;  /* 0x0000e600ff067b82 */ /* 0x000e220000000a00 */
[----:B------:R-:W1:Y:S01]  /*0500*/  LDCU.64 UR6, c[0x0][0x390] ;  /* 0x00007200ff0677ac */ /* 0x000e620008000a00 */
[----:B------:R-:W-:Y:S01]  /*0510*/  IMAD R9, R21, R3, R18 ;  /* 0x0000000315097224 */ /* 0x000fe200078e0212 */
[CC--:B------:R-:W-:Y:S02]  /*0520*/  IADD3 R5, PT, PT, R20.reuse, R21.reuse, RZ ;  /* 0x0000001514057210 */ /* 0x0c0fe40007ffe0ff */
[----:B------:R-:W-:-:S03]  /*0530*/  IADD3 R10, P1, PT, R20, R21, RZ ;  /* 0x00000015140a7210 */ /* 0x000fc60007f3e0ff */
[----:B------:R-:W2:Y:S01]  /*0540*/  LDC.64 R14, c[0x0][0x390] ;  /* 0x0000e400ff0e7b82 */ /* 0x000ea20000000a00 */
[----:B0-----:R-:W-:-:S04]  /*0550*/  IMAD.WIDE R6, R9, 0x4, R6 ;  /* 0x0000000409067825 */ /* 0x001fc800078e0206 */
[----:B------:R-:W-:Y:S02]  /*0560*/  IMAD.WIDE R8, R3, 0x4, R6 ;  /* 0x0000000403087825 */ /* 0x000fe400078e0206 */
[----:B------:R-:W3:Y:S02]  /*0570*/  LDG.E R6, desc[UR4][R6.64] ;  /* 0x0000000406067981 */ /* 0x000ee4000c1e1900 */
[----:B--2---:R-:W-:Y:S01]  /*0580*/  IMAD.WIDE.U32 R14, R5, 0x4, R14 ;  /* 0x00000004050e7825 */ /* 0x004fe200078e000e */
[----:B------:R-:W-:Y:S02]  /*0590*/  IADD3.X R5, PT, PT, RZ, RZ, RZ, P1, !PT ;  /* 0x000000ffff057210 */ /* 0x000fe40000ffe4ff */
[----:B-1----:R-:W-:-:S03]  /*05a0*/  LEA R4, P1, R10, UR6, 0x2 ;  /* 0x000000060a047c11 */ /* 0x002fc6000f8210ff */
[----:B------:R-:W3:Y:S01]  /*05b0*/  LDG.E R15, desc[UR4][R14.64] ;  /* 0x000000040e0f7981 */ /* 0x000ee2000c1e1900 */
[----:B------:R-:W-:Y:S01]  /*05c0*/  LEA.HI.X R5, R10, UR7, R5, 0x2, P1 ;  /* 0x000000070a057c11 */ /* 0x000fe200088f1405 */
[C---:B------:R-:W-:Y:S02]  /*05d0*/  IMAD.WIDE R10, R3.reuse, 0x4, R8 ;  /* 0x00000004030a7825 */ /* 0x040fe400078e0208 */
[----:B------:R-:W2:Y:S04]  /*05e0*/  LDG.E R8, desc[UR4][R8.64] ;  /* 0x0000000408087981 */ /* 0x000ea8000c1e1900 */
[----:B------:R-:W2:Y:S01]  /*05f0*/  LDG.E R17, desc[UR4][R4.64+0x4] ;  /* 0x0000040404117981 */ /* 0x000ea2000c1e1900 */
[----:B------:R-:W-:-:S03]  /*0600*/  IMAD.WIDE R12, R3, 0x4, R10 ;  /* 0x00000004030c7825 */ /* 0x000fc600078e020a */
[----:B------:R-:W4:Y:S04]  /*0610*/  LDG.E R22, desc[UR4][R10.64] ;  /* 0x000000040a167981 */ /* 0x000f28000c1e1900 */
[----:B------:R-:W4:Y:S04]  /*0620*/  LDG.E R16, desc[UR4][R4.64+0x8] ;  /* 0x0000080404107981 */ /* 0x000f28000c1e1900 */
[----:B------:R-:W5:Y:S04]  /*0630*/  LDG.E R23, desc[UR4][R4.64+0xc] ;  /* 0x00000c0404177981 */ /* 0x000f68000c1e1900 */
[----:B------:R-:W5:Y:S01]  /*0640*/  LDG.E R12, desc[UR4][R12.64] ;  /* 0x000000040c0c7981 */ /* 0x000f62000c1e1900 */
[----:B------:R-:W-:Y:S01]  /*0650*/  IADD3 R21, PT, PT, R21, 0x4, RZ ;  /* 0x0000000415157810 */ /* 0x000fe20007ffe0ff */
[----:B---3--:R-:W-:-:S04]  /*0660*/  FFMA R24, R15, R6, R24 ;  /* 0x000000060f187223 */ /* 0x008fc80000000018 */
[----:B--2---:R-:W-:-:S04]  /*0670*/  FFMA R17, R17, R8, R24 ;  /* 0x0000000811117223 */ /* 0x004fc80000000018 */
[----:B----4-:R-:W-:-:S04]  /*0680*/  FFMA R16, R16, R22, R17 ;  /* 0x0000001610107223 */ /* 0x010fc80000000011 */
[----:B-----5:R-:W-:-:S07]  /*0690*/  FFMA R24, R23, R12, R16 ;  /* 0x0000000c17187223 */ /* 0x020fce0000000010 */
.L_x_3:
[----:B------:R-:W-:Y:S05]  /*06a0*/  @!P0 BRA `(.L_x_0) ;  /* 0x00000000007c8947 */ /* 0x000fea0003800000 */
[----:B------:R-:W-:Y:S01]  /*06b0*/  ISETP.NE.AND P1, PT, R2, 0x1, PT ;  /* 0x000000010200780c */ /* 0x000fe20003f25270 */
[----:B------:R-:W0:Y:S01]  /*06c0*/  LDC.64 R12, c[0x0][0x390] ;  /* 0x0000e400ff0c7b82 */ /* 0x000e220000000a00 */
[----:B------:R-:W-:-:S04]  /*06d0*/  LOP3.LUT R19, R19, 0x1, RZ, 0xc0, !PT ;  /* 0x0000000113137812 */ /* 0x000fc800078ec0ff */
[----:B------:R-:W-:-:S03]  /*06e0*/  ISETP.NE.U32.AND P0, PT, R19, 0x1, PT ;  /* 0x000000011300780c */ /* 0x000fc60003f05070 */
[----:B------:R-:W1:Y:S04]  /*06f0*/  LDC.64 R10, c[0x0][0x398] ;  /* 0x0000e600ff0a7b82 */ /* 0x000e680000000a00 */
[CC--:B------:R-:W-:Y:S02]  /*0700*/  @P1 IADD3 R15, PT, PT, R20.reuse, R21.reuse, RZ ;  /* 0x00000015140f1210 */ /* 0x0c0fe40007ffe0ff */
[----:B------:R-:W-:Y:S02]  /*0710*/  @P1 IADD3 R2, P2, PT, R20, R21, RZ ;  /* 0x0000001514021210 */ /* 0x000fe40007f5e0ff */
[----:B------:R-:W2:Y:S02]  /*0720*/  @P1 LDC.64 R4, c[0x0][0x390] ;  /* 0x0000e400ff041b82 */ /* 0x000ea40000000a00 */
[----:B------:R-:W-:-:S06]  /*0730*/  @P1 IADD3.X R14, PT, PT, RZ, RZ, RZ, P2, !PT ;  /* 0x000000ffff0e1210 */ /* 0x000fcc00017fe4ff */
[----:B------:R-:W3:Y:S01]  /*0740*/  LDC.64 R6, c[0x0][0x390] ;  /* 0x0000e400ff067b82 */ /* 0x000ee20000000a00 */
[----:B0-----:R-:W-:-:S04]  /*0750*/  @P1 IMAD.WIDE.U32 R12, R15, 0x4, R12 ;  /* 0x000000040f0c1825 */ /* 0x001fc800078e000c */
[C---:B------:R-:W-:Y:S01]  /*0760*/  @P1 IMAD R15, R21.reuse, R3, R18 ;  /* 0x00000003150f1224 */ /* 0x040fe200078e0212 */
[----:B------:R-:W-:Y:S01]  /*0770*/  @P1 IADD3 R21, PT, PT, R21, 0x2, RZ ;  /* 0x0000000215151810 */ /* 0x000fe20007ffe0ff */
[----:B------:R-:W4:Y:S01]  /*0780*/  @P1 LDG.E R13, desc[UR4][R12.64] ;  /* 0x000000040c0d1981 */ /* 0x000f22000c1e1900 */
[----:B------:R-:W0:Y:S01]  /*0790*/  LDC.64 R8, c[0x0][0x398] ;  /* 0x0000e600ff087b82 */ /* 0x000e220000000a00 */
[----:B-1----:R-:W-:Y:S01]  /*07a0*/  @P1 IMAD.WIDE R10, R15, 0x4, R10 ;  /* 0x000000040f0a1825 */ /* 0x002fe200078e020a */
[----:B------:R-:W-:Y:S02]  /*07b0*/  @!P0 IADD3 R17, PT, PT, R20, R21, RZ ;  /* 0x0000001514118210 */ /* 0x000fe40007ffe0ff */
[----:B--2---:R-:W-:Y:S01]  /*07c0*/  @P1 LEA R4, P2, R2, R4, 0x2 ;  /* 0x0000000402041211 */ /* 0x004fe200078410ff */
[----:B------:R-:W-:-:S03]  /*07d0*/  @!P0 IMAD R21, R21, R3, R18 ;  /* 0x0000000315158224 */ /* 0x000fc600078e0212 */
[----:B------:R-:W-:Y:S01]  /*07e0*/  @P1 LEA.HI.X R5, R2, R5, R14, 0x2, P2 ;  /* 0x0000000502051211 */ /* 0x000fe200010f140e */
[----:B------:R-:W-:Y:S01]  /*07f0*/  @P1 IMAD.WIDE R14, R3, 0x4, R10 ;  /* 0x00000004030e1825 */ /* 0x000fe200078e020a */
[----:B------:R-:W4:Y:S03]  /*0800*/  @P1 LDG.E R2, desc[UR4][R10.64] ;  /* 0x000000040a021981 */ /* 0x000f26000c1e1900 */
[----:B---3--:R-:W-:Y:S01]  /*0810*/  @!P0 IMAD.WIDE.U32 R6, R17, 0x4, R6 ;  /* 0x0000000411068825 */ /* 0x008fe200078e0006 */
[----:B------:R-:W2:Y:S04]  /*0820*/  @P1 LDG.E R5, desc[UR4][R4.64+0x4] ;  /* 0x0000040404051981 */ /* 0x000ea8000c1e1900 */
[----:B------:R-:W2:Y:S01]  /*0830*/  @P1 LDG.E R14, desc[UR4][R14.64] ;  /* 0x000000040e0e1981 */ /* 0x000ea2000c1e1900 */
[----:B0-----:R-:W-:-:S03]  /*0840*/  @!P0 IMAD.WIDE R8, R21, 0x4, R8 ;  /* 0x0000000415088825 */ /* 0x001fc600078e0208 */
[----:B------:R-:W3:Y:S04]  /*0850*/  @!P0 LDG.E R7, desc[UR4][R6.64] ;  /* 0x0000000406078981 */ /* 0x000ee8000c1e1900 */
[----:B------:R-:W3:Y:S01]  /*0860*/  @!P0 LDG.E R8, desc[UR4][R8.64] ;  /* 0x0000000408088981 */ /* 0x000ee2000c1e1900 */
[----:B----4-:R-:W-:-:S04]  /*0870*/  @P1 FFMA R2, R13, R2, R24 ;  /* 0x000000020d021223 */ /* 0x010fc80000000018 */
[----:B--2---:R-:W-:-:S04]  /*0880*/  @P1 FFMA R24, R5, R14, R2 ;  /* 0x0000000e05181223 */ /* 0x004fc80000000002 */
[----:B---3--:R-:W-:-:S07]  /*0890*/  @!P0 FFMA R24, R7, R8, R24 ;  /* 0x0000000807188223 */ /* 0x008fce0000000018 */
.L_x_0:
[----:B------:R-:W0:Y:S01]  /*08a0*/  LDC.64 R4, c[0x0][0x3a0] ;  /* 0x0000e800ff047b82 */ /* 0x000e220000000a00 */
[----:B------:R-:W-:-:S04]  /*08b0*/  IMAD R3, R0, R3, R18 ;  /* 0x0000000300037224 */ /* 0x000fc800078e0212 */
[----:B0-----:R-:W-:-:S05]  /*08c0*/  IMAD.WIDE R2, R3, 0x4, R4 ;  /* 0x0000000403027825 */ /* 0x001fca00078e0204 */
[----:B------:R-:W-:Y:S01]  /*08d0*/  STG.E desc[UR4][R2.64], R24 ;  /* 0x0000001802007986 */ /* 0x000fe2000c101904 */
[----:B------:R-:W-:Y:S05]  /*08e0*/  EXIT ;  /* 0x000000000000794d */ /* 0x000fea0003800000 */
.L_x_4:
[----:B------:R-:W-:-:S00]  /*08f0*/  BRA `(.L_x_4) ;  /* 0xfffffffc00fc7947 */ /* 0x000fc0000383ffff */
[----:B------:R-:W-:-:S00]  /*0900*/  NOP ;  /* 0x0000000000007918 */ /* 0x000fc00000000000 */
[----:B------:R-:W-:-:S00]  /*0910*/  NOP ;  /* 0x0000000000007918 */ /* 0x000fc00000000000 */
[----:B------:R-:W-:-:S00]  /*0920*/  NOP ;  /* 0x0000000000007918 */ /* 0x000fc00000000000 */
[----:B------:R-:W-:-:S00]  /*0930*/  NOP ;  /* 0x0000000000007918 */ /* 0x000fc00000000000 */
[----:B------:R-:W-:-:S00]  /*0940*/  NOP ;  /* 0x0000000000007918 */ /* 0x000fc00000000000 */
[----:B------:R-:W-:-:S00]  /*0950*/  NOP ;  /* 0x0000000000007918 */ /* 0x000fc00000000000 */
[----:B------:R-:W-:-:S00]  /*0960*/  NOP ;  /* 0x0000000000007918 */ /* 0x000fc00000000000 */
[----:B------:R-:W-:-:S00]  /*0970*/  NOP ;  /* 0x0000000000007918 */ /* 0x000fc00000000000 */
.L_x_5:


//--------------------- .nv.shared.reserved.0     --------------------------
	.section	.nv.shared.reserved.0,"aw",@nobits
	.weak		__nv_reservedSMEM_offset_0_alias
	.size		__nv_reservedSMEM_offset_0_alias, 0, 64
	.other		__nv_reservedSMEM_offset_0_alias,@"STO_CUDA_RESERVED_SHARED STV_DEFAULT"
__nv_reservedSMEM_offset_0_alias:
	.zero		0
	.zero		64


//--------------------- .nv.constant0._Z10gemmKerneliiiPfS_S_ --------------------------
	.section	.nv.constant0._Z10gemmKerneliiiPfS_S_,"a",@progbits
	.sectionflags	@""
	.align	4
.nv.constant0._Z10gemmKerneliiiPfS_S_:
	.zero		936


//--------------------- SYMBOLS --------------------------

	.type		.nv.reservedSmem.offset0,@object
	.size		.nv.reservedSmem.offset0,0x4
